//
// Generated by NVIDIA NVVM Compiler
//
// Compiler Build ID: CL-36424714
// Cuda compilation tools, release 13.0, V13.0.88
// Based on NVVM 20.0.0
//

.version 9.0
.target sm_100
.address_size 64

	// .globl	_Z13conv2d_tilledPKfPfii
.const .align 4 .b8 F_c[36];
.extern .shared .align 16 .b8 N_ds[];

.visible .entry _Z13conv2d_tilledPKfPfii(
	.param .u64 .ptr .align 1 _Z13conv2d_tilledPKfPfii_param_0,
	.param .u64 .ptr .align 1 _Z13conv2d_tilledPKfPfii_param_1,
	.param .u32 _Z13conv2d_tilledPKfPfii_param_2,
	.param .u32 _Z13conv2d_tilledPKfPfii_param_3
)
{
	.reg .pred 	%p<16>;
	.reg .b32 	%r<30>;
	.reg .b32 	%f<32>;
	.reg .b64 	%rd<9>;

	ld.param.u64 	%rd3, [_Z13conv2d_tilledPKfPfii_param_0];
	ld.param.u64 	%rd4, [_Z13conv2d_tilledPKfPfii_param_1];
	ld.param.u32 	%r13, [_Z13conv2d_tilledPKfPfii_param_2];
	ld.param.u32 	%r14, [_Z13conv2d_tilledPKfPfii_param_3];
	mov.u32 	%r15, %ctaid.y;
	shl.b32 	%r1, %r15, 4;
	mov.u32 	%r29, %tid.y;
	mov.u32 	%r16, %ctaid.x;
	shl.b32 	%r17, %r16, 4;
	mov.u32 	%r3, %tid.x;
	add.s32 	%r4, %r17, %r3;
	setp.gt.u32 	%p3, %r29, 17;
	@%p3 bra 	$L__BB0_10;
	add.s32 	%r18, %r1, %r29;
	cvta.to.global.u64 	%rd5, %rd4;
	setp.lt.s32 	%p4, %r18, %r14;
	setp.lt.s32 	%p5, %r4, %r13;
	and.pred  	%p1, %p5, %p4;
	mad.lo.s32 	%r19, %r13, %r18, %r4;
	mul.wide.s32 	%rd6, %r19, 4;
	add.s64 	%rd1, %rd5, %rd6;
	mad.lo.s32 	%r20, %r29, 18, %r3;
	ld.const.f32 	%f1, [F_c];
	shl.b32 	%r21, %r20, 2;
	mov.u32 	%r22, N_ds;
	add.s32 	%r5, %r22, %r21;
	ld.const.f32 	%f2, [F_c+4];
	ld.const.f32 	%f3, [F_c+8];
	ld.const.f32 	%f4, [F_c+12];
	ld.const.f32 	%f5, [F_c+16];
	ld.const.f32 	%f6, [F_c+20];
	ld.const.f32 	%f7, [F_c+24];
	ld.const.f32 	%f8, [F_c+28];
	ld.const.f32 	%f9, [F_c+32];
	not.pred 	%p7, %p1;
	mov.u32 	%r28, %r29;
$L__BB0_2:
	setp.gt.u32 	%p6, %r3, 17;
	@%p6 bra 	$L__BB0_7;
	add.s32 	%r7, %r4, -1;
	setp.gt.s32 	%p9, %r7, -1;
	setp.lt.s32 	%p10, %r7, %r13;
	and.pred  	%p2, %p9, %p10;
	add.s32 	%r8, %r1, -1;
	cvta.to.global.u64 	%rd2, %rd3;
$L__BB0_4:
	add.s32 	%r10, %r8, %r29;
	setp.gt.s32 	%p11, %r10, -1;
	setp.lt.s32 	%p12, %r10, %r14;
	and.pred  	%p13, %p11, %p12;
	and.pred  	%p14, %p13, %p2;
	mov.f32 	%f31, 0f00000000;
	not.pred 	%p15, %p14;
	@%p15 bra 	$L__BB0_6;
	mad.lo.s32 	%r23, %r10, %r13, %r7;
	mul.wide.s32 	%rd7, %r23, 4;
	add.s64 	%rd8, %rd2, %rd7;
	ld.global.f32 	%f31, [%rd8];
$L__BB0_6:
	mad.lo.s32 	%r24, %r29, 18, %r3;
	shl.b32 	%r25, %r24, 2;
	add.s32 	%r27, %r22, %r25;
	st.shared.f32 	[%r27], %f31;
	add.s32 	%r29, %r29, 16;
	bra.uni 	$L__BB0_4;
$L__BB0_7:
	bar.sync 	0;
	@%p7 bra 	$L__BB0_9;
	ld.shared.f32 	%f12, [%r5];
	fma.rn.f32 	%f13, %f1, %f12, 0f00000000;
	ld.shared.f32 	%f14, [%r5+4];
	fma.rn.f32 	%f15, %f2, %f14, %f13;
	ld.shared.f32 	%f16, [%r5+8];
	fma.rn.f32 	%f17, %f3, %f16, %f15;
	ld.shared.f32 	%f18, [%r5+72];
	fma.rn.f32 	%f19, %f4, %f18, %f17;
	ld.shared.f32 	%f20, [%r5+76];
	fma.rn.f32 	%f21, %f5, %f20, %f19;
	ld.shared.f32 	%f22, [%r5+80];
	fma.rn.f32 	%f23, %f6, %f22, %f21;
	ld.shared.f32 	%f24, [%r5+144];
	fma.rn.f32 	%f25, %f7, %f24, %f23;
	ld.shared.f32 	%f26, [%r5+148];
	fma.rn.f32 	%f27, %f8, %f26, %f25;
	ld.shared.f32 	%f28, [%r5+152];
	fma.rn.f32 	%f29, %f9, %f28, %f27;
	st.global.f32 	[%rd1], %f29;
$L__BB0_9:
	add.s32 	%r12, %r28, 16;
	setp.lt.u32 	%p8, %r28, 2;
	mov.u32 	%r28, %r12;
	@%p8 bra 	$L__BB0_2;
$L__BB0_10:
	ret;

}


// ===== COMPILED SASS (sm_100) =====

	.target	sm_100

	.elftype	@"ET_EXEC"


//--------------------- .note.nv.tkinfo           --------------------------
	.section	.note.nv.tkinfo,"",@"SHT_NOTE"
	.sectionflags	@"SHF_NOTE_NV_TKINFO"
	.tkinfo
        /*0018*/ 	.word	0x00000002
        /*0030*/ 	.string	""
        /*0030*/ 	.string	"ptxas"
        /*0030*/ 	.string	"Cuda compilation tools, release 13.0, V13.0.88"
        /*0030*/ 	.string	"Build cuda_13.0.r13.0/compiler.36424714_0"
        /*0030*/ 	.string	"-arch sm_100 -m 64 "



//--------------------- .note.nv.cuinfo           --------------------------
	.section	.note.nv.cuinfo,"",@"SHT_NOTE"
	.sectionflags	@"SHF_NOTE_NV_CUINFO"
        /*0018*/ 	.short	0x0002
        /*001a*/ 	.short	0x0064
        /*001c*/ 	.short	0x0082
	.zero		2


//--------------------- .nv.info                  --------------------------
	.section	.nv.info,"",@"SHT_CUDA_INFO"
	.align	4


	//----- nvinfo : EIATTR_REGCOUNT
	.align		4
        /*0000*/ 	.byte	0x04, 0x2f
        /*0002*/ 	.short	(.L_2 - .L_1)
	.align		4
.L_1:
        /*0004*/ 	.word	index@(_Z13conv2d_tilledPKfPfii)
        /*0008*/ 	.word	0x0000001a


	//----- nvinfo : EIATTR_FRAME_SIZE
	.align		4
.L_2:
        /*000c*/ 	.byte	0x04, 0x11
        /*000e*/ 	.short	(.L_4 - .L_3)
	.align		4
.L_3:
        /*0010*/ 	.word	index@(_Z13conv2d_tilledPKfPfii)
        /*0014*/ 	.word	0x00000000


	//----- nvinfo : EIATTR_MIN_STACK_SIZE
	.align		4
.L_4:
        /*0018*/ 	.byte	0x04, 0x12
        /*001a*/ 	.short	(.L_6 - .L_5)
	.align		4
.L_5:
        /*001c*/ 	.word	index@(_Z13conv2d_tilledPKfPfii)
        /*0020*/ 	.word	0x00000000
.L_6:


//--------------------- .nv.compat                --------------------------
	.section	.nv.compat,"",@"SHT_CUDA_COMPAT_INFO"
	.align	4
        /*0000*/ 	.byte	0x02, 0x09, 0x00, 0x00, 0x02, 0x02, 0x01, 0x00, 0x02, 0x05, 0x05, 0x00, 0x03, 0x07, 0x01, 0x01
        /*0010*/ 	.byte	0x02, 0x03, 0x00, 0x00, 0x02, 0x06, 0x01, 0x00, 0x04, 0x0b, 0x08, 0x00, 0x09, 0x00, 0x00, 0x00
        /*0020*/ 	.byte	0x00, 0x00, 0x00, 0x00


//--------------------- .nv.info._Z13conv2d_tilledPKfPfii --------------------------
	.section	.nv.info._Z13conv2d_tilledPKfPfii,"",@"SHT_CUDA_INFO"
	.sectionflags	@""
	.align	4


	//----- nvinfo : EIATTR_CUDA_API_VERSION
	.align		4
        /*0000*/ 	.byte	0x04, 0x37
        /*0002*/ 	.short	(.L_8 - .L_7)
.L_7:
        /*0004*/ 	.word	0x00000082


	//----- nvinfo : EIATTR_KPARAM_INFO
	.align		4
.L_8:
        /*0008*/ 	.byte	0x04, 0x17
        /*000a*/ 	.short	(.L_10 - .L_9)
.L_9:
        /*000c*/ 	.word	0x00000000
        /*0010*/ 	.short	0x0003
        /*0012*/ 	.short	0x0014
        /*0014*/ 	.byte	0x00, 0xf0, 0x11, 0x00


	//----- nvinfo : EIATTR_KPARAM_INFO
	.align		4
.L_10:
        /*0018*/ 	.byte	0x04, 0x17
        /*001a*/ 	.short	(.L_12 - .L_11)
.L_11:
        /*001c*/ 	.word	0x00000000
        /*0020*/ 	.short	0x0002
        /*0022*/ 	.short	0x0010
        /*0024*/ 	.byte	0x00, 0xf0, 0x11, 0x00


	//----- nvinfo : EIATTR_KPARAM_INFO
	.align		4
.L_12:
        /*0028*/ 	.byte	0x04, 0x17
        /*002a*/ 	.short	(.L_14 - .L_13)
.L_13:
        /*002c*/ 	.word	0x00000000
        /*0030*/ 	.short	0x0001
        /*0032*/ 	.short	0x0008
        /*0034*/ 	.byte	0x00, 0xf5, 0x21, 0x00


	//----- nvinfo : EIATTR_KPARAM_INFO
	.align		4
.L_14:
        /*0038*/ 	.byte	0x04, 0x17
        /*003a*/ 	.short	(.L_16 - .L_15)
.L_15:
        /*003c*/ 	.word	0x00000000
        /*0040*/ 	.short	0x0000
        /*0042*/ 	.short	0x0000
        /*0044*/ 	.byte	0x00, 0xf5, 0x21, 0x00


	//----- nvinfo : EIATTR_SPARSE_MMA_MASK
	.align		4
.L_16:
        /*0048*/ 	.byte	0x03, 0x50
        /*004a*/ 	.short	0x0000


	//----- nvinfo : EIATTR_MAXREG_COUNT
	.align		4
        /*004c*/ 	.byte	0x03, 0x1b
        /*004e*/ 	.short	0x00ff


	//----- nvinfo : EIATTR_NUM_BARRIERS
	.align		4
        /*0050*/ 	.byte	0x02, 0x4c
        /*0052*/ 	.byte	0x01
	.zero		1


	//----- nvinfo : EIATTR_MERCURY_ISA_VERSION
	.align		4
        /*0054*/ 	.byte	0x03, 0x5f
        /*0056*/ 	.short	0x0101


	//----- nvinfo : EIATTR_VRC_CTA_INIT_COUNT
	.align		4
        /*0058*/ 	.byte	0x02, 0x4a
	.zero		1
	.zero		1


	//----- nvinfo : EIATTR_EXIT_INSTR_OFFSETS
	.align		4
        /*005c*/ 	.byte	0x04, 0x1c
        /*005e*/ 	.short	(.L_18 - .L_17)


	//   ....[0]....
.L_17:
        /*0060*/ 	.word	0x00000040


	//   ....[1]....
        /*0064*/ 	.word	0x00000370


	//----- nvinfo : EIATTR_CRS_STACK_SIZE
	.align		4
.L_18:
        /*0068*/ 	.byte	0x04, 0x1e
        /*006a*/ 	.short	(.L_20 - .L_19)
.L_19:
        /*006c*/ 	.word	0x00000000


	//----- nvinfo : EIATTR_CBANK_PARAM_SIZE
	.align		4
.L_20:
        /*0070*/ 	.byte	0x03, 0x19
        /*0072*/ 	.short	0x0018


	//----- nvinfo : EIATTR_PARAM_CBANK
	.align		4
        /*0074*/ 	.byte	0x04, 0x0a
        /*0076*/ 	.short	(.L_22 - .L_21)
	.align		4
.L_21:
        /*0078*/ 	.word	index@(.nv.constant0._Z13conv2d_tilledPKfPfii)
        /*007c*/ 	.short	0x0380
        /*007e*/ 	.short	0x0018


	//----- nvinfo : EIATTR_SW_WAR
	.align		4
.L_22:
        /*0080*/ 	.byte	0x04, 0x36
        /*0082*/ 	.short	(.L_24 - .L_23)
.L_23:
        /*0084*/ 	.word	0x00000008
.L_24:


//--------------------- .nv.callgraph             --------------------------
	.section	.nv.callgraph,"",@"SHT_CUDA_CALLGRAPH"
	.align	4
	.sectionentsize	8
	.align		4
        /*0000*/ 	.word	0x00000000
	.align		4
        /*0004*/ 	.word	0xffffffff
	.align		4
        /*0008*/ 	.word	0x00000000
	.align		4
        /*000c*/ 	.word	0xfffffffe
	.align		4
        /*0010*/ 	.word	0x00000000
	.align		4
        /*0014*/ 	.word	0xfffffffd
	.align		4
        /*0018*/ 	.word	0x00000000
	.align		4
        /*001c*/ 	.word	0xfffffffc


//--------------------- .nv.constant3             --------------------------
	.section	.nv.constant3,"a",@progbits
	.align	4
.nv.constant3:
	.type		F_c,@object
	.size		F_c,(.L_0 - F_c)
F_c:
	.zero		36
.L_0:


//--------------------- .text._Z13conv2d_tilledPKfPfii --------------------------
	.section	.text._Z13conv2d_tilledPKfPfii,"ax",@progbits
	.align	128
        .global         _Z13conv2d_tilledPKfPfii
        .type           _Z13conv2d_tilledPKfPfii,@function
        .size           _Z13conv2d_tilledPKfPfii,(.L_x_8 - _Z13conv2d_tilledPKfPfii)
        .other          _Z13conv2d_tilledPKfPfii,@"STO_CUDA_ENTRY STV_DEFAULT"
_Z13conv2d_tilledPKfPfii:
.text._Z13conv2d_tilledPKfPfii:
[----:B------:R-:W-:Y:S01]  /*0000*/  LDC R1, c[0x0][0x37c] ;  /* 0x0000df00ff017b82 */ /* 0x000fe20000000800 */
[----:B------:R-:W0:Y:S01]  /*0010*/  S2R R3, SR_TID.Y ;  /* 0x0000000000037919 */ /* 0x000e220000002200 */
[----:B------:R-:W1:Y:S01]  /*0020*/  S2R R7, SR_CTAID.X ;  /* 0x0000000000077919 */ /* 0x000e620000002500 */
[----:B0-----:R-:W-:-:S13]  /*0030*/  ISETP.GT.U32.AND P0, PT, R3, 0x11, PT ;  /* 0x000000110300780c */ /* 0x001fda0003f04070 */
[----:B-1----:R-:W-:Y:S05]  /*0040*/  @P0 EXIT ;  /* 0x000000000000094d */ /* 0x002fea0003800000 */
[----:B------:R-:W0:Y:S01]  /*0050*/  S2R R6, SR_CTAID.Y ;  /* 0x0000000000067919 */ /* 0x000e220000002600 */
[----:B------:R-:W1:Y:S01]  /*0060*/  S2UR UR5, SR_CgaCtaId ;  /* 0x00000000000579c3 */ /* 0x000e620000008800 */
[----:B------:R-:W2:Y:S01]  /*0070*/  LDCU.64 UR8, c[0x0][0x390] ;  /* 0x00007200ff0877ac */ /* 0x000ea20008000a00 */
[-C--:B------:R-:W-:Y:S01]  /*0080*/  MOV R8, R3.reuse ;  /* 0x0000000300087202 */ /* 0x080fe20000000f00 */
[----:B------:R-:W3:Y:S01]  /*0090*/  S2R R2, SR_TID.X ;  /* 0x0000000000027919 */ /* 0x000ee20000002100 */
[----:B------:R-:W-:Y:S01]  /*00a0*/  UMOV UR4, 0x400 ;  /* 0x0000040000047882 */ /* 0x000fe20000000000 */
[----:B------:R-:W4:Y:S03]  /*00b0*/  LDCU.64 UR6, c[0x0][0x358] ;  /* 0x00006b00ff0677ac */ /* 0x000f260008000a00 */
[----:B------:R-:W5:Y:S01]  /*00c0*/  LDC.64 R4, c[0x0][0x388] ;  /* 0x0000e200ff047b82 */ /* 0x000f620000000a00 */
[----:B------:R-:W0:Y:S01]  /*00d0*/  LDCU UR11, c[0x0][0x390] ;  /* 0x00007200ff0b77ac */ /* 0x000e220008000800 */
[----:B------:R-:W0:Y:S01]  /*00e0*/  LDCU UR10, c[0x3][0x20] ;  /* 0x00c00400ff0a77ac */ /* 0x000e220008000800 */
[----:B------:R-:W0:Y:S01]  /*00f0*/  LDCU.128 UR12, c[0x3][URZ] ;  /* 0x00c00000ff0c77ac */ /* 0x000e220008000c00 */
[----:B------:R-:W0:Y:S01]  /*0100*/  LDCU.128 UR16, c[0x3][0x10] ;  /* 0x00c00200ff1077ac */ /* 0x000e220008000c00 */
[----:B-1----:R-:W-:Y:S01]  /*0110*/  ULEA UR4, UR5, UR4, 0x18 ;  /* 0x0000000405047291 */ /* 0x002fe2000f8ec0ff */
[----:B0-----:R-:W-:Y:S01]  /*0120*/  LEA R0, R6, R3, 0x4 ;  /* 0x0000000306007211 */ /* 0x001fe200078e20ff */
[----:B---3--:R-:W-:-:S03]  /*0130*/  IMAD R7, R7, 0x10, R2 ;  /* 0x0000001007077824 */ /* 0x008fc600078e0202 */
[----:B--2---:R-:W-:Y:S02]  /*0140*/  ISETP.GE.AND P0, PT, R0, UR9, PT ;  /* 0x0000000900007c0c */ /* 0x004fe4000bf06270 */
[----:B------:R-:W-:Y:S01]  /*0150*/  ISETP.GT.U32.AND P1, PT, R2, 0x11, PT ;  /* 0x000000110200780c */ /* 0x000fe20003f24070 */
[----:B------:R-:W-:Y:S01]  /*0160*/  IMAD R9, R0, UR8, R7 ;  /* 0x0000000800097c24 */ /* 0x000fe2000f8e0207 */
[----:B------:R-:W-:Y:S01]  /*0170*/  ISETP.LT.AND P0, PT, R7, UR8, !P0 ;  /* 0x0000000807007c0c */ /* 0x000fe2000c701270 */
[----:B------:R-:W-:Y:S02]  /*0180*/  IMAD R0, R3, 0x12, R2 ;  /* 0x0000001203007824 */ /* 0x000fe400078e0202 */
[----:B-----5:R-:W-:-:S03]  /*0190*/  IMAD.WIDE R4, R9, 0x4, R4 ;  /* 0x0000000409047825 */ /* 0x020fc600078e0204 */
[----:B----4-:R-:W-:-:S07]  /*01a0*/  LEA R10, R0, UR4, 0x2 ;  /* 0x00000004000a7c11 */ /* 0x010fce000f8e10ff */
.L_x_3:
[----:B0-----:R-:W-:Y:S05]  /*01b0*/  @!P1 BRA `(.L_x_0) ;  /* 0x0000000000709947 */ /* 0x001fea0003800000 */
[----:B------:R-:W-:Y:S05]  /*01c0*/  WARPSYNC.ALL ;  /* 0x0000000000007948 */ /* 0x000fea0003800000 */
[----:B------:R-:W-:Y:S06]  /*01d0*/  BAR.SYNC.DEFER_BLOCKING 0x0 ;  /* 0x0000000000007b1d */ /* 0x000fec0000010000 */
[----:B------:R-:W-:Y:S04]  /*01e0*/  BSSY.RECONVERGENT B0, `(.L_x_1) ;  /* 0x0000015000007945 */ /* 0x000fe80003800200 */
[----:B------:R-:W-:Y:S05]  /*01f0*/  @!P0 BRA `(.L_x_2) ;  /* 0x00000000004c8947 */ /* 0x000fea0003800000 */
[----:B------:R-:W0:Y:S04]  /*0200*/  LDS R0, [R10] ;  /* 0x000000000a007984 */ /* 0x000e280000000800 */
[----:B------:R-:W1:Y:S04]  /*0210*/  LDS R9, [R10+0x4] ;  /* 0x000004000a097984 */ /* 0x000e680000000800 */
[----:B------:R-:W2:Y:S04]  /*0220*/  LDS R11, [R10+0x8] ;  /* 0x000008000a0b7984 */ /* 0x000ea80000000800 */
[----:B------:R-:W3:Y:S04]  /*0230*/  LDS R13, [R10+0x48] ;  /* 0x000048000a0d7984 */ /* 0x000ee80000000800 */
[----:B------:R-:W4:Y:S04]  /*0240*/  LDS R15, [R10+0x4c] ;  /* 0x00004c000a0f7984 */ /* 0x000f280000000800 */
[----:B------:R-:W5:Y:S04]  /*0250*/  LDS R17, [R10+0x50] ;  /* 0x000050000a117984 */ /* 0x000f680000000800 */
[----:B------:R-:W5:Y:S04]  /*0260*/  LDS R19, [R10+0x90] ;  /* 0x000090000a137984 */ /* 0x000f680000000800 */
[----:B------:R-:W5:Y:S04]  /*0270*/  LDS R21, [R10+0x94] ;  /* 0x000094000a157984 */ /* 0x000f680000000800 */
[----:B------:R-:W5:Y:S01]  /*0280*/  LDS R23, [R10+0x98] ;  /* 0x000098000a177984 */ /* 0x000f620000000800 */
[----:B0-----:R-:W-:-:S04]  /*0290*/  FFMA R0, R0, UR12, RZ ;  /* 0x0000000c00007c23 */ /* 0x001fc800080000ff */
[----:B-1----:R-:W-:-:S04]  /*02a0*/  FFMA R0, R9, UR13, R0 ;  /* 0x0000000d09007c23 */ /* 0x002fc80008000000 */
[----:B--2---:R-:W-:-:S04]  /*02b0*/  FFMA R0, R11, UR14, R0 ;  /* 0x0000000e0b007c23 */ /* 0x004fc80008000000 */
[----:B---3--:R-:W-:-:S04]  /*02c0*/  FFMA R0, R13, UR15, R0 ;  /* 0x0000000f0d007c23 */ /* 0x008fc80008000000 */
[----:B----4-:R-:W-:-:S04]  /*02d0*/  FFMA R0, R15, UR16, R0 ;  /* 0x000000100f007c23 */ /* 0x010fc80008000000 */
[----:B-----5:R-:W-:-:S04]  /*02e0*/  FFMA R0, R17, UR17, R0 ;  /* 0x0000001111007c23 */ /* 0x020fc80008000000 */
[----:B------:R-:W-:-:S04]  /*02f0*/  FFMA R0, R19, UR18, R0 ;  /* 0x0000001213007c23 */ /* 0x000fc80008000000 */
[----:B------:R-:W-:-:S04]  /*0300*/  FFMA R0, R21, UR19, R0 ;  /* 0x0000001315007c23 */ /* 0x000fc80008000000 */
[----:B------:R-:W-:-:S05]  /*0310*/  FFMA R23, R23, UR10, R0 ;  /* 0x0000000a17177c23 */ /* 0x000fca0008000000 */
[----:B------:R0:W-:Y:S02]  /*0320*/  STG.E desc[UR6][R4.64], R23 ;  /* 0x0000001704007986 */ /* 0x0001e4000c101906 */
.L_x_2:
[----:B------:R-:W-:Y:S05]  /*0330*/  BSYNC.RECONVERGENT B0 ;  /* 0x0000000000007941 */ /* 0x000fea0003800200 */
.L_x_1:
[C---:B------:R-:W-:Y:S01]  /*0340*/  ISETP.GE.U32.AND P2, PT, R8.reuse, 0x2, PT ;  /* 0x000000020800780c */ /* 0x040fe20003f46070 */
[----:B------:R-:W-:-:S12]  /*0350*/  VIADD R8, R8, 0x10 ;  /* 0x0000001008087836 */ /* 0x000fd80000000000 */
[----:B------:R-:W-:Y:S05]  /*0360*/  @!P2 BRA `(.L_x_3) ;  /* 0xfffffffc0090a947 */ /* 0x000fea000383ffff */
[----:B------:R-:W-:Y:S05]  /*0370*/  EXIT ;  /* 0x000000000000794d */ /* 0x000fea0003800000 */
.L_x_0:
[----:B------:R-:W0:Y:S01]  /*0380*/  LDCU UR5, c[0x0][0x390] ;  /* 0x00007200ff0577ac */ /* 0x000e220008000800 */
[----:B------:R-:W1:Y:S01]  /*0390*/  LDC R13, c[0x0][0x394] ;  /* 0x0000e500ff0d7b82 */ /* 0x000e620000000800 */
[----:B------:R-:W-:Y:S02]  /*03a0*/  IADD3 R7, PT, PT, R7, -0x1, RZ ;  /* 0xffffffff07077810 */ /* 0x000fe40007ffe0ff */
[----:B------:R-:W-:-:S05]  /*03b0*/  LEA R6, R6, 0xffffffff, 0x4 ;  /* 0xffffffff06067811 */ /* 0x000fca00078e20ff */
[----:B------:R-:W2:Y:S01]  /*03c0*/  LDC.64 R8, c[0x0][0x380] ;  /* 0x0000e000ff087b82 */ /* 0x000ea20000000a00 */
[----:B0-----:R-:W-:-:S04]  /*03d0*/  ISETP.GE.AND P0, PT, R7, UR5, PT ;  /* 0x0000000507007c0c */ /* 0x001fc8000bf06270 */
[----:B------:R-:W-:-:S13]  /*03e0*/  ISETP.GT.AND P0, PT, R7, -0x1, !P0 ;  /* 0xffffffff0700780c */ /* 0x000fda0004704270 */
.L_x_6:
[----:B------:R-:W-:Y:S01]  /*03f0*/  IMAD.IADD R10, R6, 0x1, R3 ;  /* 0x00000001060a7824 */ /* 0x000fe200078e0203 */
[----:B------:R-:W-:Y:S01]  /*0400*/  BSSY.RECONVERGENT B0, `(.L_x_4) ;  /* 0x000000b000007945 */ /* 0x000fe20003800200 */
[----:B------:R-:W-:Y:S02]  /*0410*/  IMAD R0, R3, 0x12, R2 ;  /* 0x0000001203007824 */ /* 0x000fe400078e0202 */
[----:B---3--:R-:W-:Y:S01]  /*0420*/  HFMA2 R4, -RZ, RZ, 0, 0 ;  /* 0x00000000ff047431 */ /* 0x008fe200000001ff */
[----:B-1----:R-:W-:Y:S02]  /*0430*/  ISETP.GE.AND P1, PT, R10, R13, PT ;  /* 0x0000000d0a00720c */ /* 0x002fe40003f26270 */
[----:B------:R-:W-:Y:S02]  /*0440*/  LEA R11, R0, UR4, 0x2 ;  /* 0x00000004000b7c11 */ /* 0x000fe4000f8e10ff */
[----:B------:R-:W-:-:S04]  /*0450*/  ISETP.GT.AND P1, PT, R10, -0x1, !P1 ;  /* 0xffffffff0a00780c */ /* 0x000fc80004f24270 */
[----:B------:R-:W-:-:S13]  /*0460*/  PLOP3.LUT P1, PT, P1, P0, PT, 0x80, 0x8 ;  /* 0x000000000008781c */ /* 0x000fda0000f21070 */
[----:B0-----:R-:W-:Y:S05]  /*0470*/  @!P1 BRA `(.L_x_5) ;  /* 0x00000000000c9947 */ /* 0x001fea0003800000 */
[----:B------:R-:W-:-:S04]  /*0480*/  IMAD R5, R10, UR11, R7 ;  /* 0x0000000b0a057c24 */ /* 0x000fc8000f8e0207 */
[----:B--2---:R-:W-:-:S06]  /*0490*/  IMAD.WIDE R4, R5, 0x4, R8 ;  /* 0x0000000405047825 */ /* 0x004fcc00078e0208 */
[----:B------:R0:W5:Y:S02]  /*04a0*/  LDG.E R4, desc[UR6][R4.64] ;  /* 0x0000000604047981 */ /* 0x000164000c1e1900 */
.L_x_5:
[----:B------:R-:W-:Y:S05]  /*04b0*/  BSYNC.RECONVERGENT B0 ;  /* 0x0000000000007941 */ /* 0x000fea0003800200 */
.L_x_4:
[----:B-----5:R3:W-:Y:S01]  /*04c0*/  STS [R11], R4 ;  /* 0x000000040b007388 */ /* 0x0207e20000000800 */
[----:B------:R-:W-:Y:S01]  /*04d0*/  IADD3 R3, PT, PT, R3, 0x10, RZ ;  /* 0x0000001003037810 */ /* 0x000fe20007ffe0ff */
[----:B------:R-:W-:Y:S06]  /*04e0*/  BRA `(.L_x_6) ;  /* 0xfffffffc00c07947 */ /* 0x000fec000383ffff */
.L_x_7:
[----:B------:R-:W-:-:S00]  /*04f0*/  BRA `(.L_x_7) ;  /* 0xfffffffc00fc7947 */ /* 0x000fc0000383ffff */
[----:B------:R-:W-:-:S00]  /*0500*/  NOP ;  /* 0x0000000000007918 */ /* 0x000fc00000000000 */
[----:B------:R-:W-:-:S00]  /*0510*/  NOP ;  /* 0x0000000000007918 */ /* 0x000fc00000000000 */
[----:B------:R-:W-:-:S00]  /*0520*/  NOP ;  /* 0x0000000000007918 */ /* 0x000fc00000000000 */
[----:B------:R-:W-:-:S00]  /*0530*/  NOP ;  /* 0x0000000000007918 */ /* 0x000fc00000000000 */
[----:B------:R-:W-:-:S00]  /*0540*/  NOP ;  /* 0x0000000000007918 */ /* 0x000fc00000000000 */
[----:B------:R-:W-:-:S00]  /*0550*/  NOP ;  /* 0x0000000000007918 */ /* 0x000fc00000000000 */
[----:B------:R-:W-:-:S00]  /*0560*/  NOP ;  /* 0x0000000000007918 */ /* 0x000fc00000000000 */
[----:B------:R-:W-:-:S00]  /*0570*/  NOP ;  /* 0x0000000000007918 */ /* 0x000fc00000000000 */
.L_x_8:


//--------------------- .nv.shared._Z13conv2d_tilledPKfPfii --------------------------
	.section	.nv.shared._Z13conv2d_tilledPKfPfii,"aw",@nobits
	.sectionflags	@""
	.align	16
	.zero		1024


//--------------------- .nv.shared.reserved.0     --------------------------
	.section	.nv.shared.reserved.0,"aw",@nobits
	.weak		__nv_reservedSMEM_offset_0_alias
	.size		__nv_reservedSMEM_offset_0_alias, 0, 64
	.other		__nv_reservedSMEM_offset_0_alias,@"STO_CUDA_RESERVED_SHARED STV_DEFAULT"
__nv_reservedSMEM_offset_0_alias:
	.zero		0
	.zero		64


//--------------------- .nv.constant0._Z13conv2d_tilledPKfPfii --------------------------
	.section	.nv.constant0._Z13conv2d_tilledPKfPfii,"a",@progbits
	.sectionflags	@""
	.align	4
.nv.constant0._Z13conv2d_tilledPKfPfii:
	.zero		920


//--------------------- SYMBOLS --------------------------

	.type		.nv.reservedSmem.offset0,@object
	.size		.nv.reservedSmem.offset0,0x4
	.type		.nv.reservedSmem.cap,@object
	.size		.nv.reservedSmem.cap,0x4
